	.headerflags	@"EF_CUDA_TEXMODE_UNIFIED EF_CUDA_64BIT_ADDRESS EF_CUDA_ACCELERATORS EF_CUDA_SM90 EF_CUDA_VIRTUAL_SM(EF_CUDA_SM90)"
	.elftype	@"ET_EXEC"


//--------------------- .nv.info                  --------------------------
	.section	.nv.info,"",@"SHT_CUDA_INFO"
	.align	4


	//----- nvinfo : EIATTR_REGCOUNT
	.align		4
        /*0000*/ 	.byte	0x04, 0x2f
        /*0002*/ 	.short	(.L_3 - .L_2)
	.align		4
.L_2:
        /*0004*/ 	.word	index@(triton_per_fused__weight_norm_interface_1)
        /*0008*/ 	.word	0x00000015


	//----- nvinfo : EIATTR_MIN_STACK_SIZE
	.align		4
.L_3:
        /*000c*/ 	.byte	0x04, 0x12
        /*000e*/ 	.short	(.L_5 - .L_4)
	.align		4
.L_4:
        /*0010*/ 	.word	index@(triton_per_fused__weight_norm_interface_1)
        /*0014*/ 	.word	0x00000000


	//----- nvinfo : EIATTR_FRAME_SIZE
	.align		4
.L_5:
        /*0018*/ 	.byte	0x04, 0x11
        /*001a*/ 	.short	(.L_7 - .L_6)
	.align		4
.L_6:
        /*001c*/ 	.word	index@(triton_per_fused__weight_norm_interface_1)
        /*0020*/ 	.word	0x00000000


	//----- nvinfo : EIATTR_MIN_STACK_SIZE
	.align		4
.L_7:
        /*0024*/ 	.byte	0x04, 0x12
        /*0026*/ 	.short	(.L_9 - .L_8)
	.align		4
.L_8:
        /*0028*/ 	.word	index@(triton_per_fused__weight_norm_interface_1)
        /*002c*/ 	.word	0x00000000
.L_9:


//--------------------- .nv.info.triton_per_fused__weight_norm_interface_1 --------------------------
	.section	.nv.info.triton_per_fused__weight_norm_interface_1,"",@"SHT_CUDA_INFO"
	.sectionflags	@""
	.align	4


	//----- nvinfo : EIATTR_CUDA_API_VERSION
	.align		4
        /*0000*/ 	.byte	0x04, 0x37
        /*0002*/ 	.short	(.L_11 - .L_10)
.L_10:
        /*0004*/ 	.word	0x0000007c


	//----- nvinfo : EIATTR_KPARAM_INFO
	.align		4
.L_11:
        /*0008*/ 	.byte	0x04, 0x17
        /*000a*/ 	.short	(.L_13 - .L_12)
.L_12:
        /*000c*/ 	.word	0x00000000
        /*0010*/ 	.short	0x0006
        /*0012*/ 	.short	0x002c
        /*0014*/ 	.byte	0x00, 0xf0, 0x11, 0x00


	//----- nvinfo : EIATTR_KPARAM_INFO
	.align		4
.L_13:
        /*0018*/ 	.byte	0x04, 0x17
        /*001a*/ 	.short	(.L_15 - .L_14)
.L_14:
        /*001c*/ 	.word	0x00000000
        /*0020*/ 	.short	0x0005
        /*0022*/ 	.short	0x0028
        /*0024*/ 	.byte	0x00, 0xf0, 0x11, 0x00


	//----- nvinfo : EIATTR_KPARAM_INFO
	.align		4
.L_15:
        /*0028*/ 	.byte	0x04, 0x17
        /*002a*/ 	.short	(.L_17 - .L_16)
.L_16:
        /*002c*/ 	.word	0x00000000
        /*0030*/ 	.short	0x0004
        /*0032*/ 	.short	0x0020
        /*0034*/ 	.byte	0x00, 0xf4, 0x21, 0x00


	//----- nvinfo : EIATTR_KPARAM_INFO
	.align		4
.L_17:
        /*0038*/ 	.byte	0x04, 0x17
        /*003a*/ 	.short	(.L_19 - .L_18)
.L_18:
        /*003c*/ 	.word	0x00000000
        /*0040*/ 	.short	0x0003
        /*0042*/ 	.short	0x0018
        /*0044*/ 	.byte	0x00, 0xf4, 0x21, 0x00


	//----- nvinfo : EIATTR_KPARAM_INFO
	.align		4
.L_19:
        /*0048*/ 	.byte	0x04, 0x17
        /*004a*/ 	.short	(.L_21 - .L_20)
.L_20:
        /*004c*/ 	.word	0x00000000
        /*0050*/ 	.short	0x0002
        /*0052*/ 	.short	0x0010
        /*0054*/ 	.byte	0x00, 0xf4, 0x21, 0x00


	//----- nvinfo : EIATTR_KPARAM_INFO
	.align		4
.L_21:
        /*0058*/ 	.byte	0x04, 0x17
        /*005a*/ 	.short	(.L_23 - .L_22)
.L_22:
        /*005c*/ 	.word	0x00000000
        /*0060*/ 	.short	0x0001
        /*0062*/ 	.short	0x0008
        /*0064*/ 	.byte	0x00, 0xf4, 0x21, 0x00


	//----- nvinfo : EIATTR_KPARAM_INFO
	.align		4
.L_23:
        /*0068*/ 	.byte	0x04, 0x17
        /*006a*/ 	.short	(.L_25 - .L_24)
.L_24:
        /*006c*/ 	.word	0x00000000
        /*0070*/ 	.short	0x0000
        /*0072*/ 	.short	0x0000
        /*0074*/ 	.byte	0x00, 0xf4, 0x21, 0x00


	//----- nvinfo : EIATTR_SPARSE_MMA_MASK
	.align		4
.L_25:
        /*0078*/ 	.byte	0x03, 0x50
        /*007a*/ 	.short	0x0000


	//----- nvinfo : EIATTR_MAXREG_COUNT
	.align		4
        /*007c*/ 	.byte	0x03, 0x1b
        /*007e*/ 	.short	0x00ff


	//----- nvinfo : EIATTR_COOP_GROUP_MASK_REGIDS
	.align		4
        /*0080*/ 	.byte	0x04, 0x29
        /*0082*/ 	.short	(.L_27 - .L_26)


	//   ....[0]....
.L_26:
        /*0084*/ 	.word	0xffffffff


	//   ....[1]....
        /*0088*/ 	.word	0xffffffff


	//   ....[2]....
        /*008c*/ 	.word	0xffffffff


	//   ....[3]....
        /*0090*/ 	.word	0xffffffff


	//   ....[4]....
        /*0094*/ 	.word	0xffffffff


	//   ....[5]....
        /*0098*/ 	.word	0xffffffff


	//----- nvinfo : EIATTR_COOP_GROUP_INSTR_OFFSETS
	.align		4
.L_27:
        /*009c*/ 	.byte	0x04, 0x28
        /*009e*/ 	.short	(.L_29 - .L_28)


	//   ....[0]....
.L_28:
        /*00a0*/ 	.word	0x00000200


	//   ....[1]....
        /*00a4*/ 	.word	0x00000240


	//   ....[2]....
        /*00a8*/ 	.word	0x00000260


	//   ....[3]....
        /*00ac*/ 	.word	0x00000290


	//   ....[4]....
        /*00b0*/ 	.word	0x000002c0


	//   ....[5]....
        /*00b4*/ 	.word	0x00000360


	//----- nvinfo : EIATTR_EXIT_INSTR_OFFSETS
	.align		4
.L_29:
        /*00b8*/ 	.byte	0x04, 0x1c
        /*00ba*/ 	.short	(.L_31 - .L_30)


	//   ....[0]....
.L_30:
        /*00bc*/ 	.word	0x00000500


	//   ....[1]....
        /*00c0*/ 	.word	0x00000520


	//----- nvinfo : EIATTR_REQNTID
	.align		4
.L_31:
        /*00c4*/ 	.byte	0x04, 0x10
        /*00c6*/ 	.short	(.L_33 - .L_32)
.L_32:
        /*00c8*/ 	.word	0x00000040
        /*00cc*/ 	.word	0x00000001
        /*00d0*/ 	.word	0x00000001


	//----- nvinfo : EIATTR_CBANK_PARAM_SIZE
	.align		4
.L_33:
        /*00d4*/ 	.byte	0x03, 0x19
        /*00d6*/ 	.short	0x0030


	//----- nvinfo : EIATTR_PARAM_CBANK
	.align		4
        /*00d8*/ 	.byte	0x04, 0x0a
        /*00da*/ 	.short	(.L_35 - .L_34)
	.align		4
.L_34:
        /*00dc*/ 	.word	index@(.nv.constant0.triton_per_fused__weight_norm_interface_1)
        /*00e0*/ 	.short	0x0210
        /*00e2*/ 	.short	0x0030


	//----- nvinfo : EIATTR_SW_WAR
	.align		4
.L_35:
        /*00e4*/ 	.byte	0x04, 0x36
        /*00e6*/ 	.short	(.L_37 - .L_36)
.L_36:
        /*00e8*/ 	.word	0x00000008
.L_37:


//--------------------- .nv.callgraph             --------------------------
	.section	.nv.callgraph,"",@"SHT_CUDA_CALLGRAPH"
	.align	4
	.sectionentsize	8
	.align		4
        /*0000*/ 	.word	0x00000000
	.align		4
        /*0004*/ 	.word	0xffffffff
	.align		4
        /*0008*/ 	.word	0x00000000
	.align		4
        /*000c*/ 	.word	0xfffffffe
	.align		4
        /*0010*/ 	.word	0x00000000
	.align		4
        /*0014*/ 	.word	0xfffffffd
	.align		4
        /*0018*/ 	.word	0x00000000
	.align		4
        /*001c*/ 	.word	0xfffffffc


//--------------------- .nv.constant4             --------------------------
	.section	.nv.constant4,"a",@progbits
	.align	8
	.align		8
.nv.constant4:
        /*0000*/ 	.dword	_$_str
	.align		8
        /*0008*/ 	.dword	_$_str_$_2


//--------------------- .text.triton_per_fused__weight_norm_interface_1 --------------------------
	.section	.text.triton_per_fused__weight_norm_interface_1,"ax",@progbits
	.sectionflags	@"SHF_BARRIERS=1"
	.align	128
        .global         triton_per_fused__weight_norm_interface_1
        .type           triton_per_fused__weight_norm_interface_1,@function
        .size           triton_per_fused__weight_norm_interface_1,(.L_x_1 - triton_per_fused__weight_norm_interface_1)
        .other          triton_per_fused__weight_norm_interface_1,@"STO_CUDA_ENTRY STV_DEFAULT"
triton_per_fused__weight_norm_interface_1:
.text.triton_per_fused__weight_norm_interface_1:
[----:B------:R-:W0:Y:S02]  /*0000*/  LDC R1, c[0x0][0x28] ;  /* 0x00000a00ff017b82 */ /* 0x000e240000000800 */
[----:B------:R-:W1:Y:S01]  /*0010*/  S2R R16, SR_TID.X ;  /* 0x0000000000107919 */ /* 0x000e620000002100 */
[----:B------:R-:W2:Y:S01]  /*0020*/  LDC.64 R12, c[0x0][0x218] ;  /* 0x00008600ff0c7b82 */ /* 0x000ea20000000a00 */
[----:B------:R-:W-:Y:S02]  /*0030*/  CS2R R4, SRZ ;  /* 0x0000000000047805 */ /* 0x000fe4000001ff00 */
[----:B------:R-:W-:Y:S01]  /*0040*/  CS2R R6, SRZ ;  /* 0x0000000000067805 */ /* 0x000fe2000001ff00 */
[----:B------:R-:W3:Y:S01]  /*0050*/  S2R R8, SR_CTAID.X ;  /* 0x0000000000087919 */ /* 0x000ee20000002500 */
[----:B------:R-:W-:Y:S01]  /*0060*/  ULDC.64 UR6, c[0x0][0x208] ;  /* 0x0000820000067ab9 */ /* 0x000fe20000000a00 */
[----:B-1----:R-:W-:Y:S02]  /*0070*/  SHF.L.U32 R9, R16, 0x2, RZ ;  /* 0x0000000210097819 */ /* 0x002fe400000006ff */
[----:B---3--:R-:W-:Y:S02]  /*0080*/  ISETP.GE.AND P0, PT, R8, 0x40, PT ;  /* 0x000000400800780c */ /* 0x008fe40003f06270 */
[----:B------:R-:W-:-:S04]  /*0090*/  LOP3.LUT R3, R9, 0xfc, RZ, 0xc0, !PT ;  /* 0x000000fc09037812 */ /* 0x000fc800078ec0ff */
[----:B------:R-:W-:Y:S01]  /*00a0*/  ISETP.LT.U32.AND P1, PT, R3, 0xa4, !P0 ;  /* 0x000000a40300780c */ /* 0x000fe20004721070 */
[----:B------:R-:W-:Y:S02]  /*00b0*/  IMAD R0, R8, 0xa4, R3 ;  /* 0x000000a408007824 */ /* 0x000fe400078e0203 */
[----:B------:R-:W1:Y:S02]  /*00c0*/  LDC.64 R2, c[0x0][0x220] ;  /* 0x00008800ff027b82 */ /* 0x000e640000000a00 */
[----:B--2---:R-:W-:-:S08]  /*00d0*/  IMAD.WIDE R12, R0, 0x4, R12 ;  /* 0x00000004000c7825 */ /* 0x004fd000078e020c */
[----:B------:R-:W2:Y:S01]  /*00e0*/  @P1 LDG.E.128 R4, desc[UR6][R12.64] ;  /* 0x000000060c041981 */ /* 0x000ea2000c1e1d00 */
[----:B-1----:R-:W-:Y:S01]  /*00f0*/  IMAD.WIDE R2, R8, 0x4, R2 ;  /* 0x0000000408027825 */ /* 0x002fe200078e0202 */
[----:B------:R-:W1:Y:S01]  /*0100*/  S2UR UR5, SR_CgaCtaId ;  /* 0x00000000000579c3 */ /* 0x000e620000008800 */
[----:B------:R-:W-:Y:S01]  /*0110*/  UMOV UR4, 0x400 ;  /* 0x0000040000047882 */ /* 0x000fe20000000000 */
[----:B------:R-:W-:Y:S01]  /*0120*/  ISETP.GE.AND P2, PT, R16, 0x2, PT ;  /* 0x000000021000780c */ /* 0x000fe20003f46270 */
[----:B-1----:R-:W-:Y:S01]  /*0130*/  UPRMT UR4, UR5, 0x654, UR4 ;  /* 0x0000065405047896 */ /* 0x002fe20008000004 */
[----:B--2---:R-:W-:Y:S02]  /*0140*/  SEL R5, R5, RZ, P1 ;  /* 0x000000ff05057207 */ /* 0x004fe40000800000 */
[----:B------:R-:W-:Y:S02]  /*0150*/  SEL R4, R4, RZ, P1 ;  /* 0x000000ff04047207 */ /* 0x000fe40000800000 */
[----:B------:R-:W-:Y:S01]  /*0160*/  SEL R6, R6, RZ, P1 ;  /* 0x000000ff06067207 */ /* 0x000fe20000800000 */
[----:B------:R-:W-:Y:S01]  /*0170*/  FMUL R11, R5, R5 ;  /* 0x00000005050b7220 */ /* 0x000fe20000400000 */
[----:B------:R-:W-:-:S03]  /*0180*/  SEL R7, R7, RZ, P1 ;  /* 0x000000ff07077207 */ /* 0x000fc60000800000 */
[----:B------:R-:W-:-:S04]  /*0190*/  FFMA R11, R4, R4, R11 ;  /* 0x00000004040b7223 */ /* 0x000fc8000000000b */
[----:B------:R-:W-:Y:S01]  /*01a0*/  FFMA R14, R6, R6, R11 ;  /* 0x00000006060e7223 */ /* 0x000fe2000000000b */
[----:B------:R-:W-:-:S03]  /*01b0*/  HFMA2.MMA R11, -RZ, RZ, 0, 0 ;  /* 0x00000000ff0b7435 */ /* 0x000fc600000001ff */
[----:B------:R-:W-:-:S05]  /*01c0*/  FFMA R14, R7, R7, R14 ;  /* 0x00000007070e7223 */ /* 0x000fca000000000e */
[----:B------:R-:W-:Y:S02]  /*01d0*/  FSEL R14, R14, RZ, P1 ;  /* 0x000000ff0e0e7208 */ /* 0x000fe40000800000 */
[----:B------:R1:W2:Y:S01]  /*01e0*/  @!P0 LDG.E.EL R11, desc[UR6][R2.64] ;  /* 0x00000006020b8981 */ /* 0x0002a2000c2e1900 */
[----:B------:R-:W-:-:S03]  /*01f0*/  LOP3.LUT P0, RZ, R16, 0x1f, RZ, 0xc0, !PT ;  /* 0x0000001f10ff7812 */ /* 0x000fc6000780c0ff */
[----:B------:R-:W3:Y:S01]  /*0200*/  SHFL.BFLY PT, R13, R14, 0x10, 0x1f ;  /* 0x0e001f000e0d7f89 */ /* 0x000ee200000e0000 */
[----:B-1----:R-:W-:-:S04]  /*0210*/  SHF.R.U32.HI R2, RZ, 0x3, R16 ;  /* 0x00000003ff027819 */ /* 0x002fc80000011610 */
[----:B------:R-:W-:Y:S01]  /*0220*/  LOP3.LUT R2, R2, 0x4, RZ, 0xc0, !PT ;  /* 0x0000000402027812 */ /* 0x000fe200078ec0ff */
[----:B---3--:R-:W-:-:S05]  /*0230*/  FADD R13, R14, R13 ;  /* 0x0000000d0e0d7221 */ /* 0x008fca0000000000 */
[----:B------:R-:W1:Y:S02]  /*0240*/  SHFL.BFLY PT, R12, R13, 0x8, 0x1f ;  /* 0x0d001f000d0c7f89 */ /* 0x000e6400000e0000 */
[----:B-1----:R-:W-:-:S05]  /*0250*/  FADD R12, R13, R12 ;  /* 0x0000000c0d0c7221 */ /* 0x002fca0000000000 */
[----:B------:R-:W1:Y:S02]  /*0260*/  SHFL.BFLY PT, R15, R12, 0x4, 0x1f ;  /* 0x0c801f000c0f7f89 */ /* 0x000e6400000e0000 */
[----:B-1----:R-:W-:Y:S01]  /*0270*/  FADD R15, R12, R15 ;  /* 0x0000000f0c0f7221 */ /* 0x002fe20000000000 */
[----:B------:R-:W-:-:S04]  /*0280*/  LOP3.LUT R12, R16, 0x1, RZ, 0xc0, !PT ;  /* 0x00000001100c7812 */ /* 0x000fc800078ec0ff */
[----:B------:R-:W1:Y:S02]  /*0290*/  SHFL.BFLY PT, R18, R15, 0x2, 0x1f ;  /* 0x0c401f000f127f89 */ /* 0x000e6400000e0000 */
[----:B-1----:R-:W-:Y:S02]  /*02a0*/  FADD R18, R15, R18 ;  /* 0x000000120f127221 */ /* 0x002fe40000000000 */
[----:B------:R-:W1:Y:S03]  /*02b0*/  LDC.64 R14, c[0x0][0x210] ;  /* 0x00008400ff0e7b82 */ /* 0x000e660000000a00 */
[----:B------:R-:W3:Y:S01]  /*02c0*/  SHFL.BFLY PT, R17, R18, 0x1, 0x1f ;  /* 0x0c201f0012117f89 */ /* 0x000ee200000e0000 */
[----:B-1----:R-:W-:-:S04]  /*02d0*/  IMAD.WIDE R14, R8, 0x4, R14 ;  /* 0x00000004080e7825 */ /* 0x002fc800078e020e */
[----:B---3--:R-:W-:-:S05]  /*02e0*/  FADD R13, R18, R17 ;  /* 0x00000011120d7221 */ /* 0x008fca0000000000 */
[----:B------:R1:W-:Y:S01]  /*02f0*/  @!P0 STS [R2+UR4], R13 ;  /* 0x0000000d02008988 */ /* 0x0003e20008000804 */
[----:B------:R-:W-:Y:S01]  /*0300*/  BAR.SYNC.DEFER_BLOCKING 0x0 ;  /* 0x0000000000007b1d */ /* 0x000fe20000010000 */
[----:B------:R-:W-:-:S04]  /*0310*/  ISETP.NE.U32.AND P0, PT, R12, 0x1, PT ;  /* 0x000000010c00780c */ /* 0x000fc80003f05070 */
[----:B------:R-:W-:-:S03]  /*0320*/  ISETP.LT.AND P0, PT, R16, 0x2, P0 ;  /* 0x000000021000780c */ /* 0x000fc60000701270 */
[----:B-1----:R-:W1:Y:S01]  /*0330*/  LDC.64 R12, c[0x0][0x228] ;  /* 0x00008a00ff0c7b82 */ /* 0x002e620000000a00 */
[----:B------:R-:W3:Y:S01]  /*0340*/  @!P2 LDS R10, [R9+UR4] ;  /* 0x00000004090aa984 */ /* 0x000ee20008000800 */
[----:B-1----:R-:W-:-:S03]  /*0350*/  IMAD.WIDE R12, R0, 0x4, R12 ;  /* 0x00000004000c7825 */ /* 0x002fc600078e020c */
[----:B---3--:R-:W1:Y:S02]  /*0360*/  SHFL.BFLY PT, R3, R10, 0x1, 0x1f ;  /* 0x0c201f000a037f89 */ /* 0x008e6400000e0000 */
[----:B-1----:R-:W-:-:S05]  /*0370*/  FADD R18, R10, R3 ;  /* 0x000000030a127221 */ /* 0x002fca0000000000 */
[----:B------:R-:W-:Y:S01]  /*0380*/  @P0 STS [R9+UR4], R18 ;  /* 0x0000001209000988 */ /* 0x000fe20008000804 */
[----:B------:R-:W-:Y:S06]  /*0390*/  BAR.SYNC.DEFER_BLOCKING 0x0 ;  /* 0x0000000000007b1d */ /* 0x000fec0000010000 */
[----:B------:R-:W1:Y:S02]  /*03a0*/  LDS R17, [UR4] ;  /* 0x00000004ff117984 */ /* 0x000e640008000800 */
[----:B-1----:R-:W1:Y:S01]  /*03b0*/  MUFU.SQRT R17, R17 ;  /* 0x0000001100117308 */ /* 0x002e620000002000 */
[----:B------:R-:W-:Y:S01]  /*03c0*/  BAR.SYNC.DEFER_BLOCKING 0x0 ;  /* 0x0000000000007b1d */ /* 0x000fe20000010000 */
[C---:B-1----:R-:W-:Y:S01]  /*03d0*/  FSETP.GEU.AND P2, PT, R17.reuse, 1.175494350822287508e-38, PT ;  /* 0x008000001100780b */ /* 0x042fe20003f4e000 */
[C---:B------:R-:W-:Y:S01]  /*03e0*/  FMUL R2, R17.reuse, 0.25 ;  /* 0x3e80000011027820 */ /* 0x040fe20000400000 */
[----:B------:R-:W-:-:S04]  /*03f0*/  FSETP.GT.AND P0, PT, R17, 8.50705917302346158658e+37, PT ;  /* 0x7e8000001100780b */ /* 0x000fc80003f04000 */
[----:B------:R-:W-:Y:S02]  /*0400*/  FSEL R10, R2, R17, P0 ;  /* 0x00000011020a7208 */ /* 0x000fe40000000000 */
[----:B------:R-:W1:Y:S05]  /*0410*/  LDC.64 R2, c[0x0][0x230] ;  /* 0x00008c00ff027b82 */ /* 0x000e6a0000000a00 */
[----:B------:R-:W-:Y:S02]  /*0420*/  @!P2 FMUL R10, R10, 16777216 ;  /* 0x4b8000000a0aa820 */ /* 0x000fe40000400000 */
[----:B--2---:R-:W-:Y:S01]  /*0430*/  @P0 FMUL R11, R11, 0.25 ;  /* 0x3e8000000b0b0820 */ /* 0x004fe20000400000 */
[----:B------:R-:W-:-:S03]  /*0440*/  LOP3.LUT P0, RZ, R16, 0x3f, RZ, 0xc0, !PT ;  /* 0x0000003f10ff7812 */ /* 0x000fc6000780c0ff */
[----:B------:R-:W2:Y:S01]  /*0450*/  MUFU.RCP R10, R10 ;  /* 0x0000000a000a7308 */ /* 0x000ea20000001000 */
[----:B------:R-:W-:Y:S01]  /*0460*/  ISETP.LT.AND P0, PT, R8, 0x40, !P0 ;  /* 0x000000400800780c */ /* 0x000fe20004701270 */
[----:B------:R-:W-:Y:S01]  /*0470*/  @!P2 FMUL R11, R11, 16777216 ;  /* 0x4b8000000b0ba820 */ /* 0x000fe20000400000 */
[----:B-1----:R-:W-:-:S11]  /*0480*/  IMAD.WIDE R2, R0, 0x4, R2 ;  /* 0x0000000400027825 */ /* 0x002fd600078e0202 */
[----:B------:R1:W-:Y:S01]  /*0490*/  @P0 STG.E desc[UR6][R14.64], R17 ;  /* 0x000000110e000986 */ /* 0x0003e2000c101906 */
[----:B--2---:R-:W-:-:S04]  /*04a0*/  FMUL R11, R10, R11 ;  /* 0x0000000b0a0b7220 */ /* 0x004fc80000400000 */
[-C--:B------:R-:W-:Y:S01]  /*04b0*/  FMUL R4, R4, R11.reuse ;  /* 0x0000000b04047220 */ /* 0x080fe20000400000 */
[-C--:B------:R-:W-:Y:S01]  /*04c0*/  FMUL R5, R5, R11.reuse ;  /* 0x0000000b05057220 */ /* 0x080fe20000400000 */
[-C--:B------:R-:W-:Y:S01]  /*04d0*/  FMUL R6, R6, R11.reuse ;  /* 0x0000000b06067220 */ /* 0x080fe20000400000 */
[----:B------:R-:W-:-:S05]  /*04e0*/  FMUL R7, R7, R11 ;  /* 0x0000000b07077220 */ /* 0x000fca0000400000 */
[----:B------:R1:W-:Y:S01]  /*04f0*/  @P1 STG.E.128 desc[UR6][R12.64], R4 ;  /* 0x000000040c001986 */ /* 0x0003e2000c101d06 */
[----:B------:R-:W-:Y:S05]  /*0500*/  @!P1 EXIT ;  /* 0x000000000000994d */ /* 0x000fea0003800000 */
[----:B------:R-:W-:Y:S01]  /*0510*/  STG.E.128 desc[UR6][R2.64], R4 ;  /* 0x0000000402007986 */ /* 0x000fe2000c101d06 */
[----:B------:R-:W-:Y:S05]  /*0520*/  EXIT ;  /* 0x000000000000794d */ /* 0x000fea0003800000 */
.L_x_0:
[----:B------:R-:W-:-:S00]  /*0530*/  BRA `(.L_x_0) ;  /* 0xfffffffc00fc7947 */ /* 0x000fc0000383ffff */
[----:B------:R-:W-:-:S00]  /*0540*/  NOP ;  /* 0x0000000000007918 */ /* 0x000fc00000000000 */
        /* <DEDUP_REMOVED lines=11> */
.L_x_1:


//--------------------- .nv.global.init           --------------------------
	.section	.nv.global.init,"aw",@progbits
.nv.global.init:
	.type		_$_str,@object
	.size		_$_str,(_$_str_$_2 - _$_str)
_$_str:
        /*0000*/ 	.byte	0x5f, 0x5f, 0x43, 0x55, 0x44, 0x41, 0x5f, 0x46, 0x54, 0x5a, 0x00
	.type		_$_str_$_2,@object
	.size		_$_str_$_2,(.L_1 - _$_str_$_2)
_$_str_$_2:
        /*000b*/ 	.byte	0x5f, 0x5f, 0x43, 0x55, 0x44, 0x41, 0x5f, 0x50, 0x52, 0x45, 0x43, 0x5f, 0x53, 0x51, 0x52, 0x54
        /*001b*/ 	.byte	0x00
.L_1:


//--------------------- .nv.shared.triton_per_fused__weight_norm_interface_1 --------------------------
	.section	.nv.shared.triton_per_fused__weight_norm_interface_1,"aw",@nobits
	.sectionflags	@""
	.align	16
	.zero		1024


//--------------------- .nv.constant0.triton_per_fused__weight_norm_interface_1 --------------------------
	.section	.nv.constant0.triton_per_fused__weight_norm_interface_1,"a",@progbits
	.sectionflags	@""
	.align	4
.nv.constant0.triton_per_fused__weight_norm_interface_1:
	.zero		576
